//
// Generated by NVIDIA NVVM Compiler
//
// Compiler Build ID: CL-36424714
// Cuda compilation tools, release 13.0, V13.0.88
// Based on NVVM 20.0.0
//

.version 9.0
.target sm_100
.address_size 64

	// .globl	_Z14kernel_no_condPKfPKiPfi

.visible .entry _Z14kernel_no_condPKfPKiPfi(
	.param .u64 .ptr .align 1 _Z14kernel_no_condPKfPKiPfi_param_0,
	.param .u64 .ptr .align 1 _Z14kernel_no_condPKfPKiPfi_param_1,
	.param .u64 .ptr .align 1 _Z14kernel_no_condPKfPKiPfi_param_2,
	.param .u32 _Z14kernel_no_condPKfPKiPfi_param_3
)
{
	.reg .pred 	%p<11>;
	.reg .b32 	%r<38>;
	.reg .b32 	%f<83>;
	.reg .b64 	%rd<20>;

	ld.param.u64 	%rd5, [_Z14kernel_no_condPKfPKiPfi_param_0];
	ld.param.u64 	%rd3, [_Z14kernel_no_condPKfPKiPfi_param_1];
	ld.param.u64 	%rd4, [_Z14kernel_no_condPKfPKiPfi_param_2];
	ld.param.u32 	%r24, [_Z14kernel_no_condPKfPKiPfi_param_3];
	cvta.to.global.u64 	%rd1, %rd5;
	mov.u32 	%r25, %ctaid.x;
	mov.u32 	%r26, %ntid.x;
	mov.u32 	%r27, %tid.x;
	mad.lo.s32 	%r1, %r25, %r26, %r27;
	setp.gt.s32 	%p1, %r1, 65535;
	@%p1 bra 	$L__BB0_15;
	cvta.to.global.u64 	%rd6, %rd3;
	mul.wide.s32 	%rd7, %r1, 4;
	add.s64 	%rd8, %rd6, %rd7;
	ld.global.u32 	%r2, [%rd8];
	mul.lo.s32 	%r3, %r24, %r1;
	setp.lt.s32 	%p2, %r2, 1;
	mov.f32 	%f82, 0f00000000;
	@%p2 bra 	$L__BB0_14;
	and.b32  	%r4, %r2, 15;
	setp.lt.u32 	%p3, %r2, 16;
	mov.f32 	%f82, 0f00000000;
	mov.b32 	%r34, 0;
	@%p3 bra 	$L__BB0_5;
	and.b32  	%r34, %r2, 2147483632;
	neg.s32 	%r32, %r34;
	add.s64 	%rd2, %rd1, 32;
	mov.f32 	%f82, 0f00000000;
	mov.u32 	%r31, %r3;
$L__BB0_4:
	.pragma "nounroll";
	mul.wide.s32 	%rd9, %r31, 4;
	add.s64 	%rd10, %rd2, %rd9;
	ld.global.f32 	%f18, [%rd10+-32];
	add.f32 	%f19, %f82, %f18;
	ld.global.f32 	%f20, [%rd10+-28];
	add.f32 	%f21, %f19, %f20;
	ld.global.f32 	%f22, [%rd10+-24];
	add.f32 	%f23, %f21, %f22;
	ld.global.f32 	%f24, [%rd10+-20];
	add.f32 	%f25, %f23, %f24;
	ld.global.f32 	%f26, [%rd10+-16];
	add.f32 	%f27, %f25, %f26;
	ld.global.f32 	%f28, [%rd10+-12];
	add.f32 	%f29, %f27, %f28;
	ld.global.f32 	%f30, [%rd10+-8];
	add.f32 	%f31, %f29, %f30;
	ld.global.f32 	%f32, [%rd10+-4];
	add.f32 	%f33, %f31, %f32;
	ld.global.f32 	%f34, [%rd10];
	add.f32 	%f35, %f33, %f34;
	ld.global.f32 	%f36, [%rd10+4];
	add.f32 	%f37, %f35, %f36;
	ld.global.f32 	%f38, [%rd10+8];
	add.f32 	%f39, %f37, %f38;
	ld.global.f32 	%f40, [%rd10+12];
	add.f32 	%f41, %f39, %f40;
	ld.global.f32 	%f42, [%rd10+16];
	add.f32 	%f43, %f41, %f42;
	ld.global.f32 	%f44, [%rd10+20];
	add.f32 	%f45, %f43, %f44;
	ld.global.f32 	%f46, [%rd10+24];
	add.f32 	%f47, %f45, %f46;
	ld.global.f32 	%f48, [%rd10+28];
	add.f32 	%f82, %f47, %f48;
	add.s32 	%r32, %r32, 16;
	add.s32 	%r31, %r31, 16;
	setp.ne.s32 	%p4, %r32, 0;
	@%p4 bra 	$L__BB0_4;
$L__BB0_5:
	setp.eq.s32 	%p5, %r4, 0;
	@%p5 bra 	$L__BB0_14;
	and.b32  	%r12, %r2, 7;
	setp.lt.u32 	%p6, %r4, 8;
	@%p6 bra 	$L__BB0_8;
	add.s32 	%r29, %r34, %r3;
	mul.wide.s32 	%rd11, %r29, 4;
	add.s64 	%rd12, %rd1, %rd11;
	ld.global.f32 	%f50, [%rd12];
	add.f32 	%f51, %f82, %f50;
	ld.global.f32 	%f52, [%rd12+4];
	add.f32 	%f53, %f51, %f52;
	ld.global.f32 	%f54, [%rd12+8];
	add.f32 	%f55, %f53, %f54;
	ld.global.f32 	%f56, [%rd12+12];
	add.f32 	%f57, %f55, %f56;
	ld.global.f32 	%f58, [%rd12+16];
	add.f32 	%f59, %f57, %f58;
	ld.global.f32 	%f60, [%rd12+20];
	add.f32 	%f61, %f59, %f60;
	ld.global.f32 	%f62, [%rd12+24];
	add.f32 	%f63, %f61, %f62;
	ld.global.f32 	%f64, [%rd12+28];
	add.f32 	%f82, %f63, %f64;
	add.s32 	%r34, %r34, 8;
$L__BB0_8:
	setp.eq.s32 	%p7, %r12, 0;
	@%p7 bra 	$L__BB0_14;
	and.b32  	%r15, %r2, 3;
	setp.lt.u32 	%p8, %r12, 4;
	@%p8 bra 	$L__BB0_11;
	add.s32 	%r30, %r34, %r3;
	mul.wide.s32 	%rd13, %r30, 4;
	add.s64 	%rd14, %rd1, %rd13;
	ld.global.f32 	%f66, [%rd14];
	add.f32 	%f67, %f82, %f66;
	ld.global.f32 	%f68, [%rd14+4];
	add.f32 	%f69, %f67, %f68;
	ld.global.f32 	%f70, [%rd14+8];
	add.f32 	%f71, %f69, %f70;
	ld.global.f32 	%f72, [%rd14+12];
	add.f32 	%f82, %f71, %f72;
	add.s32 	%r34, %r34, 4;
$L__BB0_11:
	setp.eq.s32 	%p9, %r15, 0;
	@%p9 bra 	$L__BB0_14;
	add.s32 	%r37, %r34, %r3;
	neg.s32 	%r36, %r15;
$L__BB0_13:
	.pragma "nounroll";
	mul.wide.s32 	%rd15, %r37, 4;
	add.s64 	%rd16, %rd1, %rd15;
	ld.global.f32 	%f73, [%rd16];
	add.f32 	%f82, %f82, %f73;
	add.s32 	%r37, %r37, 1;
	add.s32 	%r36, %r36, 1;
	setp.ne.s32 	%p10, %r36, 0;
	@%p10 bra 	$L__BB0_13;
$L__BB0_14:
	cvta.to.global.u64 	%rd17, %rd4;
	add.s64 	%rd19, %rd17, %rd7;
	st.global.f32 	[%rd19], %f82;
$L__BB0_15:
	ret;

}
	// .globl	_Z11kernel_condPKfPKiPfi
.visible .entry _Z11kernel_condPKfPKiPfi(
	.param .u64 .ptr .align 1 _Z11kernel_condPKfPKiPfi_param_0,
	.param .u64 .ptr .align 1 _Z11kernel_condPKfPKiPfi_param_1,
	.param .u64 .ptr .align 1 _Z11kernel_condPKfPKiPfi_param_2,
	.param .u32 _Z11kernel_condPKfPKiPfi_param_3
)
{
	.reg .pred 	%p<11>;
	.reg .b32 	%r<38>;
	.reg .b32 	%f<83>;
	.reg .b64 	%rd<20>;

	ld.param.u64 	%rd5, [_Z11kernel_condPKfPKiPfi_param_0];
	ld.param.u64 	%rd3, [_Z11kernel_condPKfPKiPfi_param_1];
	ld.param.u64 	%rd4, [_Z11kernel_condPKfPKiPfi_param_2];
	ld.param.u32 	%r24, [_Z11kernel_condPKfPKiPfi_param_3];
	cvta.to.global.u64 	%rd1, %rd5;
	mov.u32 	%r25, %ctaid.x;
	mov.u32 	%r26, %ntid.x;
	mov.u32 	%r27, %tid.x;
	mad.lo.s32 	%r1, %r25, %r26, %r27;
	setp.gt.s32 	%p1, %r1, 65535;
	@%p1 bra 	$L__BB1_15;
	cvta.to.global.u64 	%rd6, %rd3;
	mul.wide.s32 	%rd7, %r1, 4;
	add.s64 	%rd8, %rd6, %rd7;
	ld.global.u32 	%r2, [%rd8];
	mul.lo.s32 	%r3, %r24, %r1;
	setp.lt.s32 	%p2, %r2, 1;
	mov.f32 	%f82, 0f00000000;
	@%p2 bra 	$L__BB1_14;
	and.b32  	%r4, %r2, 15;
	setp.lt.u32 	%p3, %r2, 16;
	mov.f32 	%f82, 0f00000000;
	mov.b32 	%r34, 0;
	@%p3 bra 	$L__BB1_5;
	and.b32  	%r34, %r2, 2147483632;
	neg.s32 	%r32, %r34;
	add.s64 	%rd2, %rd1, 32;
	mov.f32 	%f82, 0f00000000;
	mov.u32 	%r31, %r3;
$L__BB1_4:
	.pragma "nounroll";
	mul.wide.s32 	%rd9, %r31, 4;
	add.s64 	%rd10, %rd2, %rd9;
	ld.global.f32 	%f18, [%rd10+-32];
	add.f32 	%f19, %f82, %f18;
	ld.global.f32 	%f20, [%rd10+-28];
	add.f32 	%f21, %f19, %f20;
	ld.global.f32 	%f22, [%rd10+-24];
	add.f32 	%f23, %f21, %f22;
	ld.global.f32 	%f24, [%rd10+-20];
	add.f32 	%f25, %f23, %f24;
	ld.global.f32 	%f26, [%rd10+-16];
	add.f32 	%f27, %f25, %f26;
	ld.global.f32 	%f28, [%rd10+-12];
	add.f32 	%f29, %f27, %f28;
	ld.global.f32 	%f30, [%rd10+-8];
	add.f32 	%f31, %f29, %f30;
	ld.global.f32 	%f32, [%rd10+-4];
	add.f32 	%f33, %f31, %f32;
	ld.global.f32 	%f34, [%rd10];
	add.f32 	%f35, %f33, %f34;
	ld.global.f32 	%f36, [%rd10+4];
	add.f32 	%f37, %f35, %f36;
	ld.global.f32 	%f38, [%rd10+8];
	add.f32 	%f39, %f37, %f38;
	ld.global.f32 	%f40, [%rd10+12];
	add.f32 	%f41, %f39, %f40;
	ld.global.f32 	%f42, [%rd10+16];
	add.f32 	%f43, %f41, %f42;
	ld.global.f32 	%f44, [%rd10+20];
	add.f32 	%f45, %f43, %f44;
	ld.global.f32 	%f46, [%rd10+24];
	add.f32 	%f47, %f45, %f46;
	ld.global.f32 	%f48, [%rd10+28];
	add.f32 	%f82, %f47, %f48;
	add.s32 	%r32, %r32, 16;
	add.s32 	%r31, %r31, 16;
	setp.ne.s32 	%p4, %r32, 0;
	@%p4 bra 	$L__BB1_4;
$L__BB1_5:
	setp.eq.s32 	%p5, %r4, 0;
	@%p5 bra 	$L__BB1_14;
	and.b32  	%r12, %r2, 7;
	setp.lt.u32 	%p6, %r4, 8;
	@%p6 bra 	$L__BB1_8;
	add.s32 	%r29, %r34, %r3;
	mul.wide.s32 	%rd11, %r29, 4;
	add.s64 	%rd12, %rd1, %rd11;
	ld.global.f32 	%f50, [%rd12];
	add.f32 	%f51, %f82, %f50;
	ld.global.f32 	%f52, [%rd12+4];
	add.f32 	%f53, %f51, %f52;
	ld.global.f32 	%f54, [%rd12+8];
	add.f32 	%f55, %f53, %f54;
	ld.global.f32 	%f56, [%rd12+12];
	add.f32 	%f57, %f55, %f56;
	ld.global.f32 	%f58, [%rd12+16];
	add.f32 	%f59, %f57, %f58;
	ld.global.f32 	%f60, [%rd12+20];
	add.f32 	%f61, %f59, %f60;
	ld.global.f32 	%f62, [%rd12+24];
	add.f32 	%f63, %f61, %f62;
	ld.global.f32 	%f64, [%rd12+28];
	add.f32 	%f82, %f63, %f64;
	add.s32 	%r34, %r34, 8;
$L__BB1_8:
	setp.eq.s32 	%p7, %r12, 0;
	@%p7 bra 	$L__BB1_14;
	and.b32  	%r15, %r2, 3;
	setp.lt.u32 	%p8, %r12, 4;
	@%p8 bra 	$L__BB1_11;
	add.s32 	%r30, %r34, %r3;
	mul.wide.s32 	%rd13, %r30, 4;
	add.s64 	%rd14, %rd1, %rd13;
	ld.global.f32 	%f66, [%rd14];
	add.f32 	%f67, %f82, %f66;
	ld.global.f32 	%f68, [%rd14+4];
	add.f32 	%f69, %f67, %f68;
	ld.global.f32 	%f70, [%rd14+8];
	add.f32 	%f71, %f69, %f70;
	ld.global.f32 	%f72, [%rd14+12];
	add.f32 	%f82, %f71, %f72;
	add.s32 	%r34, %r34, 4;
$L__BB1_11:
	setp.eq.s32 	%p9, %r15, 0;
	@%p9 bra 	$L__BB1_14;
	add.s32 	%r37, %r34, %r3;
	neg.s32 	%r36, %r15;
$L__BB1_13:
	.pragma "nounroll";
	mul.wide.s32 	%rd15, %r37, 4;
	add.s64 	%rd16, %rd1, %rd15;
	ld.global.f32 	%f73, [%rd16];
	add.f32 	%f82, %f82, %f73;
	add.s32 	%r37, %r37, 1;
	add.s32 	%r36, %r36, 1;
	setp.ne.s32 	%p10, %r36, 0;
	@%p10 bra 	$L__BB1_13;
$L__BB1_14:
	cvta.to.global.u64 	%rd17, %rd4;
	add.s64 	%rd19, %rd17, %rd7;
	st.global.f32 	[%rd19], %f82;
$L__BB1_15:
	ret;

}


// ===== COMPILED SASS (sm_100) =====

	.target	sm_100

	.elftype	@"ET_EXEC"


//--------------------- .note.nv.tkinfo           --------------------------
	.section	.note.nv.tkinfo,"",@"SHT_NOTE"
	.sectionflags	@"SHF_NOTE_NV_TKINFO"
	.tkinfo
        /*0018*/ 	.word	0x00000002
        /*0030*/ 	.string	""
        /*0030*/ 	.string	"ptxas"
        /*0030*/ 	.string	"Cuda compilation tools, release 13.0, V13.0.88"
        /*0030*/ 	.string	"Build cuda_13.0.r13.0/compiler.36424714_0"
        /*0030*/ 	.string	"-arch sm_100 -m 64 "



//--------------------- .note.nv.cuinfo           --------------------------
	.section	.note.nv.cuinfo,"",@"SHT_NOTE"
	.sectionflags	@"SHF_NOTE_NV_CUINFO"
        /*0018*/ 	.short	0x0002
        /*001a*/ 	.short	0x0064
        /*001c*/ 	.short	0x0082
	.zero		2


//--------------------- .nv.info                  --------------------------
	.section	.nv.info,"",@"SHT_CUDA_INFO"
	.align	4


	//----- nvinfo : EIATTR_REGCOUNT
	.align		4
        /*0000*/ 	.byte	0x04, 0x2f
        /*0002*/ 	.short	(.L_1 - .L_0)
	.align		4
.L_0:
        /*0004*/ 	.word	index@(_Z14kernel_no_condPKfPKiPfi)
        /*0008*/ 	.word	0x0000001e


	//----- nvinfo : EIATTR_FRAME_SIZE
	.align		4
.L_1:
        /*000c*/ 	.byte	0x04, 0x11
        /*000e*/ 	.short	(.L_3 - .L_2)
	.align		4
.L_2:
        /*0010*/ 	.word	index@(_Z14kernel_no_condPKfPKiPfi)
        /*0014*/ 	.word	0x00000000


	//----- nvinfo : EIATTR_REGCOUNT
	.align		4
.L_3:
        /*0018*/ 	.byte	0x04, 0x2f
        /*001a*/ 	.short	(.L_5 - .L_4)
	.align		4
.L_4:
        /*001c*/ 	.word	index@(_Z11kernel_condPKfPKiPfi)
        /*0020*/ 	.word	0x0000001e


	//----- nvinfo : EIATTR_FRAME_SIZE
	.align		4
.L_5:
        /*0024*/ 	.byte	0x04, 0x11
        /*0026*/ 	.short	(.L_7 - .L_6)
	.align		4
.L_6:
        /*0028*/ 	.word	index@(_Z11kernel_condPKfPKiPfi)
        /*002c*/ 	.word	0x00000000


	//----- nvinfo : EIATTR_MIN_STACK_SIZE
	.align		4
.L_7:
        /*0030*/ 	.byte	0x04, 0x12
        /*0032*/ 	.short	(.L_9 - .L_8)
	.align		4
.L_8:
        /*0034*/ 	.word	index@(_Z11kernel_condPKfPKiPfi)
        /*0038*/ 	.word	0x00000000


	//----- nvinfo : EIATTR_MIN_STACK_SIZE
	.align		4
.L_9:
        /*003c*/ 	.byte	0x04, 0x12
        /*003e*/ 	.short	(.L_11 - .L_10)
	.align		4
.L_10:
        /*0040*/ 	.word	index@(_Z14kernel_no_condPKfPKiPfi)
        /*0044*/ 	.word	0x00000000
.L_11:


//--------------------- .nv.compat                --------------------------
	.section	.nv.compat,"",@"SHT_CUDA_COMPAT_INFO"
	.align	4
        /*0000*/ 	.byte	0x02, 0x09, 0x00, 0x00, 0x02, 0x02, 0x01, 0x00, 0x02, 0x05, 0x05, 0x00, 0x03, 0x07, 0x01, 0x01
        /*0010*/ 	.byte	0x02, 0x03, 0x00, 0x00, 0x02, 0x06, 0x01, 0x00, 0x04, 0x0b, 0x08, 0x00, 0x09, 0x00, 0x00, 0x00
        /*0020*/ 	.byte	0x00, 0x00, 0x00, 0x00


//--------------------- .nv.info._Z11kernel_condPKfPKiPfi --------------------------
	.section	.nv.info._Z11kernel_condPKfPKiPfi,"",@"SHT_CUDA_INFO"
	.sectionflags	@""
	.align	4


	//----- nvinfo : EIATTR_CUDA_API_VERSION
	.align		4
        /*0000*/ 	.byte	0x04, 0x37
        /*0002*/ 	.short	(.L_13 - .L_12)
.L_12:
        /*0004*/ 	.word	0x00000082


	//----- nvinfo : EIATTR_KPARAM_INFO
	.align		4
.L_13:
        /*0008*/ 	.byte	0x04, 0x17
        /*000a*/ 	.short	(.L_15 - .L_14)
.L_14:
        /*000c*/ 	.word	0x00000000
        /*0010*/ 	.short	0x0003
        /*0012*/ 	.short	0x0018
        /*0014*/ 	.byte	0x00, 0xf0, 0x11, 0x00


	//----- nvinfo : EIATTR_KPARAM_INFO
	.align		4
.L_15:
        /*0018*/ 	.byte	0x04, 0x17
        /*001a*/ 	.short	(.L_17 - .L_16)
.L_16:
        /*001c*/ 	.word	0x00000000
        /*0020*/ 	.short	0x0002
        /*0022*/ 	.short	0x0010
        /*0024*/ 	.byte	0x00, 0xf5, 0x21, 0x00


	//----- nvinfo : EIATTR_KPARAM_INFO
	.align		4
.L_17:
        /*0028*/ 	.byte	0x04, 0x17
        /*002a*/ 	.short	(.L_19 - .L_18)
.L_18:
        /*002c*/ 	.word	0x00000000
        /*0030*/ 	.short	0x0001
        /*0032*/ 	.short	0x0008
        /*0034*/ 	.byte	0x00, 0xf5, 0x21, 0x00


	//----- nvinfo : EIATTR_KPARAM_INFO
	.align		4
.L_19:
        /*0038*/ 	.byte	0x04, 0x17
        /*003a*/ 	.short	(.L_21 - .L_20)
.L_20:
        /*003c*/ 	.word	0x00000000
        /*0040*/ 	.short	0x0000
        /*0042*/ 	.short	0x0000
        /*0044*/ 	.byte	0x00, 0xf5, 0x21, 0x00


	//----- nvinfo : EIATTR_SPARSE_MMA_MASK
	.align		4
.L_21:
        /*0048*/ 	.byte	0x03, 0x50
        /*004a*/ 	.short	0x0000


	//----- nvinfo : EIATTR_MAXREG_COUNT
	.align		4
        /*004c*/ 	.byte	0x03, 0x1b
        /*004e*/ 	.short	0x00ff


	//----- nvinfo : EIATTR_MERCURY_ISA_VERSION
	.align		4
        /*0050*/ 	.byte	0x03, 0x5f
        /*0052*/ 	.short	0x0101


	//----- nvinfo : EIATTR_VRC_CTA_INIT_COUNT
	.align		4
        /*0054*/ 	.byte	0x02, 0x4a
	.zero		1
	.zero		1


	//----- nvinfo : EIATTR_EXIT_INSTR_OFFSETS
	.align		4
        /*0058*/ 	.byte	0x04, 0x1c
        /*005a*/ 	.short	(.L_23 - .L_22)


	//   ....[0]....
.L_22:
        /*005c*/ 	.word	0x00000060


	//   ....[1]....
        /*0060*/ 	.word	0x00000820


	//----- nvinfo : EIATTR_CRS_STACK_SIZE
	.align		4
.L_23:
        /*0064*/ 	.byte	0x04, 0x1e
        /*0066*/ 	.short	(.L_25 - .L_24)
.L_24:
        /*0068*/ 	.word	0x00000000


	//----- nvinfo : EIATTR_CBANK_PARAM_SIZE
	.align		4
.L_25:
        /*006c*/ 	.byte	0x03, 0x19
        /*006e*/ 	.short	0x001c


	//----- nvinfo : EIATTR_PARAM_CBANK
	.align		4
        /*0070*/ 	.byte	0x04, 0x0a
        /*0072*/ 	.short	(.L_27 - .L_26)
	.align		4
.L_26:
        /*0074*/ 	.word	index@(.nv.constant0._Z11kernel_condPKfPKiPfi)
        /*0078*/ 	.short	0x0380
        /*007a*/ 	.short	0x001c


	//----- nvinfo : EIATTR_SW_WAR
	.align		4
.L_27:
        /*007c*/ 	.byte	0x04, 0x36
        /*007e*/ 	.short	(.L_29 - .L_28)
.L_28:
        /*0080*/ 	.word	0x00000008
.L_29:


//--------------------- .nv.info._Z14kernel_no_condPKfPKiPfi --------------------------
	.section	.nv.info._Z14kernel_no_condPKfPKiPfi,"",@"SHT_CUDA_INFO"
	.sectionflags	@""
	.align	4


	//----- nvinfo : EIATTR_CUDA_API_VERSION
	.align		4
        /*0000*/ 	.byte	0x04, 0x37
        /*0002*/ 	.short	(.L_31 - .L_30)
.L_30:
        /*0004*/ 	.word	0x00000082


	//----- nvinfo : EIATTR_KPARAM_INFO
	.align		4
.L_31:
        /*0008*/ 	.byte	0x04, 0x17
        /*000a*/ 	.short	(.L_33 - .L_32)
.L_32:
        /*000c*/ 	.word	0x00000000
        /*0010*/ 	.short	0x0003
        /*0012*/ 	.short	0x0018
        /*0014*/ 	.byte	0x00, 0xf0, 0x11, 0x00


	//----- nvinfo : EIATTR_KPARAM_INFO
	.align		4
.L_33:
        /*0018*/ 	.byte	0x04, 0x17
        /*001a*/ 	.short	(.L_35 - .L_34)
.L_34:
        /*001c*/ 	.word	0x00000000
        /*0020*/ 	.short	0x0002
        /*0022*/ 	.short	0x0010
        /*0024*/ 	.byte	0x00, 0xf5, 0x21, 0x00


	//----- nvinfo : EIATTR_KPARAM_INFO
	.align		4
.L_35:
        /*0028*/ 	.byte	0x04, 0x17
        /*002a*/ 	.short	(.L_37 - .L_36)
.L_36:
        /*002c*/ 	.word	0x00000000
        /*0030*/ 	.short	0x0001
        /*0032*/ 	.short	0x0008
        /*0034*/ 	.byte	0x00, 0xf5, 0x21, 0x00


	//----- nvinfo : EIATTR_KPARAM_INFO
	.align		4
.L_37:
        /*0038*/ 	.byte	0x04, 0x17
        /*003a*/ 	.short	(.L_39 - .L_38)
.L_38:
        /*003c*/ 	.word	0x00000000
        /*0040*/ 	.short	0x0000
        /*0042*/ 	.short	0x0000
        /*0044*/ 	.byte	0x00, 0xf5, 0x21, 0x00


	//----- nvinfo : EIATTR_SPARSE_MMA_MASK
	.align		4
.L_39:
        /*0048*/ 	.byte	0x03, 0x50
        /*004a*/ 	.short	0x0000


	//----- nvinfo : EIATTR_MAXREG_COUNT
	.align		4
        /*004c*/ 	.byte	0x03, 0x1b
        /*004e*/ 	.short	0x00ff


	//----- nvinfo : EIATTR_MERCURY_ISA_VERSION
	.align		4
        /*0050*/ 	.byte	0x03, 0x5f
        /*0052*/ 	.short	0x0101


	//----- nvinfo : EIATTR_VRC_CTA_INIT_COUNT
	.align		4
        /*0054*/ 	.byte	0x02, 0x4a
	.zero		1
	.zero		1


	//----- nvinfo : EIATTR_EXIT_INSTR_OFFSETS
	.align		4
        /*0058*/ 	.byte	0x04, 0x1c
        /*005a*/ 	.short	(.L_41 - .L_40)


	//   ....[0]....
.L_40:
        /*005c*/ 	.word	0x00000060


	//   ....[1]....
        /*0060*/ 	.word	0x00000820


	//----- nvinfo : EIATTR_CRS_STACK_SIZE
	.align		4
.L_41:
        /*0064*/ 	.byte	0x04, 0x1e
        /*0066*/ 	.short	(.L_43 - .L_42)
.L_42:
        /*0068*/ 	.word	0x00000000


	//----- nvinfo : EIATTR_CBANK_PARAM_SIZE
	.align		4
.L_43:
        /*006c*/ 	.byte	0x03, 0x19
        /*006e*/ 	.short	0x001c


	//----- nvinfo : EIATTR_PARAM_CBANK
	.align		4
        /*0070*/ 	.byte	0x04, 0x0a
        /*0072*/ 	.short	(.L_45 - .L_44)
	.align		4
.L_44:
        /*0074*/ 	.word	index@(.nv.constant0._Z14kernel_no_condPKfPKiPfi)
        /*0078*/ 	.short	0x0380
        /*007a*/ 	.short	0x001c


	//----- nvinfo : EIATTR_SW_WAR
	.align		4
.L_45:
        /*007c*/ 	.byte	0x04, 0x36
        /*007e*/ 	.short	(.L_47 - .L_46)
.L_46:
        /*0080*/ 	.word	0x00000008
.L_47:


//--------------------- .nv.callgraph             --------------------------
	.section	.nv.callgraph,"",@"SHT_CUDA_CALLGRAPH"
	.align	4
	.sectionentsize	8
	.align		4
        /*0000*/ 	.word	0x00000000
	.align		4
        /*0004*/ 	.word	0xffffffff
	.align		4
        /*0008*/ 	.word	0x00000000
	.align		4
        /*000c*/ 	.word	0xfffffffe
	.align		4
        /*0010*/ 	.word	0x00000000
	.align		4
        /*0014*/ 	.word	0xfffffffd
	.align		4
        /*0018*/ 	.word	0x00000000
	.align		4
        /*001c*/ 	.word	0xfffffffc


//--------------------- .text._Z11kernel_condPKfPKiPfi --------------------------
	.section	.text._Z11kernel_condPKfPKiPfi,"ax",@progbits
	.align	128
        .global         _Z11kernel_condPKfPKiPfi
        .type           _Z11kernel_condPKfPKiPfi,@function
        .size           _Z11kernel_condPKfPKiPfi,(.L_x_22 - _Z11kernel_condPKfPKiPfi)
        .other          _Z11kernel_condPKfPKiPfi,@"STO_CUDA_ENTRY STV_DEFAULT"
_Z11kernel_condPKfPKiPfi:
.text._Z11kernel_condPKfPKiPfi:
[----:B------:R-:W-:Y:S01]  /*0000*/  LDC R1, c[0x0][0x37c] ;  /* 0x0000df00ff017b82 */ /* 0x000fe20000000800 */
[----:B------:R-:W0:Y:S07]  /*0010*/  S2R R3, SR_TID.X ;  /* 0x0000000000037919 */ /* 0x000e2e0000002100 */
[----:B------:R-:W0:Y:S08]  /*0020*/  S2UR UR4, SR_CTAID.X ;  /* 0x00000000000479c3 */ /* 0x000e300000002500 */
[----:B------:R-:W0:Y:S02]  /*0030*/  LDC R0, c[0x0][0x360] ;  /* 0x0000d800ff007b82 */ /* 0x000e240000000800 */
[----:B0-----:R-:W-:-:S05]  /*0040*/  IMAD R0, R0, UR4, R3 ;  /* 0x0000000400007c24 */ /* 0x001fca000f8e0203 */
[----:B------:R-:W-:-:S13]  /*0050*/  ISETP.GT.AND P0, PT, R0, 0xffff, PT ;  /* 0x0000ffff0000780c */ /* 0x000fda0003f04270 */
[----:B------:R-:W-:Y:S05]  /*0060*/  @P0 EXIT ;  /* 0x000000000000094d */ /* 0x000fea0003800000 */
[----:B------:R-:W0:Y:S01]  /*0070*/  LDC.64 R2, c[0x0][0x388] ;  /* 0x0000e200ff027b82 */ /* 0x000e220000000a00 */
[----:B------:R-:W1:Y:S01]  /*0080*/  LDCU.64 UR4, c[0x0][0x358] ;  /* 0x00006b00ff0477ac */ /* 0x000e620008000a00 */
[----:B0-----:R-:W-:-:S05]  /*0090*/  IMAD.WIDE R2, R0, 0x4, R2 ;  /* 0x0000000400027825 */ /* 0x001fca00078e0202 */
[----:B-1----:R-:W2:Y:S01]  /*00a0*/  LDG.E R9, desc[UR4][R2.64] ;  /* 0x0000000402097981 */ /* 0x002ea2000c1e1900 */
[----:B------:R-:W-:Y:S01]  /*00b0*/  BSSY.RECONVERGENT B0, `(.L_x_0) ;  /* 0x0000073000007945 */ /* 0x000fe20003800200 */
[----:B------:R-:W-:Y:S01]  /*00c0*/  HFMA2 R6, -RZ, RZ, 0, 0 ;  /* 0x00000000ff067431 */ /* 0x000fe200000001ff */
[----:B--2---:R-:W-:-:S13]  /*00d0*/  ISETP.GE.AND P0, PT, R9, 0x1, PT ;  /* 0x000000010900780c */ /* 0x004fda0003f06270 */
[----:B------:R-:W-:Y:S05]  /*00e0*/  @!P0 BRA `(.L_x_1) ;  /* 0x0000000400bc8947 */ /* 0x000fea0003800000 */
[----:B------:R-:W0:Y:S01]  /*00f0*/  LDCU UR6, c[0x0][0x398] ;  /* 0x00007300ff0677ac */ /* 0x000e220008000800 */
[C---:B------:R-:W-:Y:S01]  /*0100*/  ISETP.GE.U32.AND P1, PT, R9.reuse, 0x10, PT ;  /* 0x000000100900780c */ /* 0x040fe20003f26070 */
[----:B------:R-:W-:Y:S01]  /*0110*/  BSSY.RECONVERGENT B1, `(.L_x_2) ;  /* 0x0000033000017945 */ /* 0x000fe20003800200 */
[----:B------:R-:W-:Y:S02]  /*0120*/  LOP3.LUT R26, R9, 0xf, RZ, 0xc0, !PT ;  /* 0x0000000f091a7812 */ /* 0x000fe400078ec0ff */
[----:B------:R-:W-:Y:S02]  /*0130*/  MOV R6, RZ ;  /* 0x000000ff00067202 */ /* 0x000fe40000000f00 */
[----:B------:R-:W-:Y:S02]  /*0140*/  ISETP.NE.AND P0, PT, R26, RZ, PT ;  /* 0x000000ff1a00720c */ /* 0x000fe40003f05270 */
[----:B------:R-:W-:Y:S01]  /*0150*/  MOV R8, RZ ;  /* 0x000000ff00087202 */ /* 0x000fe20000000f00 */
[----:B0-----:R-:W-:-:S04]  /*0160*/  IMAD R7, R0, UR6, RZ ;  /* 0x0000000600077c24 */ /* 0x001fc8000f8e02ff */
[----:B------:R-:W-:Y:S06]  /*0170*/  @!P1 BRA `(.L_x_3) ;  /* 0x0000000000b09947 */ /* 0x000fec0003800000 */
[----:B------:R-:W0:Y:S01]  /*0180*/  LDC.64 R2, c[0x0][0x380] ;  /* 0x0000e000ff027b82 */ /* 0x000e220000000a00 */
[----:B------:R-:W-:Y:S02]  /*0190*/  LOP3.LUT R8, R9, 0x7ffffff0, RZ, 0xc0, !PT ;  /* 0x7ffffff009087812 */ /* 0x000fe400078ec0ff */
[----:B------:R-:W-:Y:S02]  /*01a0*/  MOV R6, RZ ;  /* 0x000000ff00067202 */ /* 0x000fe40000000f00 */
[----:B------:R-:W-:Y:S02]  /*01b0*/  MOV R11, R7 ;  /* 0x00000007000b7202 */ /* 0x000fe40000000f00 */
[----:B------:R-:W-:Y:S02]  /*01c0*/  IADD3 R27, PT, PT, -R8, RZ, RZ ;  /* 0x000000ff081b7210 */ /* 0x000fe40007ffe1ff */
[----:B0-----:R-:W-:-:S04]  /*01d0*/  IADD3 R2, P1, PT, R2, 0x20, RZ ;  /* 0x0000002002027810 */ /* 0x001fc80007f3e0ff */
[----:B------:R-:W-:-:S09]  /*01e0*/  IADD3.X R3, PT, PT, RZ, R3, RZ, P1, !PT ;  /* 0x00000003ff037210 */ /* 0x000fd20000ffe4ff */
.L_x_4:
[----:B------:R-:W-:-:S05]  /*01f0*/  IMAD.WIDE R4, R11, 0x4, R2 ;  /* 0x000000040b047825 */ /* 0x000fca00078e0202 */
[----:B------:R-:W2:Y:S04]  /*0200*/  LDG.E R23, desc[UR4][R4.64+-0x20] ;  /* 0xffffe00404177981 */ /* 0x000ea8000c1e1900 */
[----:B------:R-:W3:Y:S04]  /*0210*/  LDG.E R25, desc[UR4][R4.64+-0x1c] ;  /* 0xffffe40404197981 */ /* 0x000ee8000c1e1900 */
[----:B------:R-:W4:Y:S04]  /*0220*/  LDG.E R22, desc[UR4][R4.64+-0x18] ;  /* 0xffffe80404167981 */ /* 0x000f28000c1e1900 */
[----:B------:R-:W5:Y:S04]  /*0230*/  LDG.E R21, desc[UR4][R4.64+-0x14] ;  /* 0xffffec0404157981 */ /* 0x000f68000c1e1900 */
        /* <DEDUP_REMOVED lines=9> */
[----:B------:R-:W5:Y:S01]  /*02d0*/  LDG.E R10, desc[UR4][R4.64+0x14] ;  /* 0x00001404040a7981 */ /* 0x000f62000c1e1900 */
[----:B--2---:R-:W-:-:S03]  /*02e0*/  FADD R24, R23, R6 ;  /* 0x0000000617187221 */ /* 0x004fc60000000000 */
[----:B------:R-:W2:Y:S04]  /*02f0*/  LDG.E R6, desc[UR4][R4.64+0x18] ;  /* 0x0000180404067981 */ /* 0x000ea8000c1e1900 */
[----:B------:R-:W2:Y:S01]  /*0300*/  LDG.E R23, desc[UR4][R4.64+0x1c] ;  /* 0x00001c0404177981 */ /* 0x000ea2000c1e1900 */
[----:B---3--:R-:W-:Y:S01]  /*0310*/  FADD R25, R24, R25 ;  /* 0x0000001918197221 */ /* 0x008fe20000000000 */
[----:B------:R-:W-:Y:S02]  /*0320*/  IADD3 R27, PT, PT, R27, 0x10, RZ ;  /* 0x000000101b1b7810 */ /* 0x000fe40007ffe0ff */
[----:B------:R-:W-:Y:S01]  /*0330*/  IADD3 R11, PT, PT, R11, 0x10, RZ ;  /* 0x000000100b0b7810 */ /* 0x000fe20007ffe0ff */
[----:B----4-:R-:W-:Y:S01]  /*0340*/  FADD R22, R25, R22 ;  /* 0x0000001619167221 */ /* 0x010fe20000000000 */
[----:B------:R-:W-:-:S03]  /*0350*/  ISETP.NE.AND P1, PT, R27, RZ, PT ;  /* 0x000000ff1b00720c */ /* 0x000fc60003f25270 */
[----:B-----5:R-:W-:-:S04]  /*0360*/  FADD R21, R22, R21 ;  /* 0x0000001516157221 */ /* 0x020fc80000000000 */
[----:B------:R-:W-:-:S04]  /*0370*/  FADD R20, R21, R20 ;  /* 0x0000001415147221 */ /* 0x000fc80000000000 */
        /* <DEDUP_REMOVED lines=9> */
[----:B--2---:R-:W-:-:S04]  /*0410*/  FADD R6, R13, R6 ;  /* 0x000000060d067221 */ /* 0x004fc80000000000 */
[----:B------:R-:W-:Y:S01]  /*0420*/  FADD R6, R6, R23 ;  /* 0x0000001706067221 */ /* 0x000fe20000000000 */
[----:B------:R-:W-:Y:S06]  /*0430*/  @P1 BRA `(.L_x_4) ;  /* 0xfffffffc006c1947 */ /* 0x000fec000383ffff */
.L_x_3:
[----:B------:R-:W-:Y:S05]  /*0440*/  BSYNC.RECONVERGENT B1 ;  /* 0x0000000000017941 */ /* 0x000fea0003800200 */
.L_x_2:
[----:B------:R-:W-:Y:S05]  /*0450*/  @!P0 BRA `(.L_x_1) ;  /* 0x0000000000e08947 */ /* 0x000fea0003800000 */
[----:B------:R-:W-:Y:S01]  /*0460*/  ISETP.GE.U32.AND P0, PT, R26, 0x8, PT ;  /* 0x000000081a00780c */ /* 0x000fe20003f06070 */
[----:B------:R-:W-:Y:S01]  /*0470*/  BSSY.RECONVERGENT B1, `(.L_x_5) ;  /* 0x0000018000017945 */ /* 0x000fe20003800200 */
[----:B------:R-:W-:-:S04]  /*0480*/  LOP3.LUT R10, R9, 0x7, RZ, 0xc0, !PT ;  /* 0x00000007090a7812 */ /* 0x000fc800078ec0ff */
[----:B------:R-:W-:-:S07]  /*0490*/  ISETP.NE.AND P1, PT, R10, RZ, PT ;  /* 0x000000ff0a00720c */ /* 0x000fce0003f25270 */
[----:B------:R-:W-:Y:S06]  /*04a0*/  @!P0 BRA `(.L_x_6) ;  /* 0x0000000000508947 */ /* 0x000fec0003800000 */
[----:B------:R-:W0:Y:S01]  /*04b0*/  LDC.64 R2, c[0x0][0x380] ;  /* 0x0000e000ff027b82 */ /* 0x000e220000000a00 */
[----:B------:R-:W-:-:S05]  /*04c0*/  IADD3 R5, PT, PT, R7, R8, RZ ;  /* 0x0000000807057210 */ /* 0x000fca0007ffe0ff */
[----:B0-----:R-:W-:-:S05]  /*04d0*/  IMAD.WIDE R2, R5, 0x4, R2 ;  /* 0x0000000405027825 */ /* 0x001fca00078e0202 */
[----:B------:R-:W2:Y:S04]  /*04e0*/  LDG.E R5, desc[UR4][R2.64] ;  /* 0x0000000402057981 */ /* 0x000ea8000c1e1900 */
[----:B------:R-:W3:Y:S04]  /*04f0*/  LDG.E R4, desc[UR4][R2.64+0x4] ;  /* 0x0000040402047981 */ /* 0x000ee8000c1e1900 */
[----:B------:R-:W4:Y:S04]  /*0500*/  LDG.E R11, desc[UR4][R2.64+0x8] ;  /* 0x00000804020b7981 */ /* 0x000f28000c1e1900 */
[----:B------:R-:W5:Y:S04]  /*0510*/  LDG.E R13, desc[UR4][R2.64+0xc] ;  /* 0x00000c04020d7981 */ /* 0x000f68000c1e1900 */
[----:B------:R-:W5:Y:S04]  /*0520*/  LDG.E R15, desc[UR4][R2.64+0x10] ;  /* 0x00001004020f7981 */ /* 0x000f68000c1e1900 */
[----:B------:R-:W5:Y:S04]  /*0530*/  LDG.E R17, desc[UR4][R2.64+0x14] ;  /* 0x0000140402117981 */ /* 0x000f68000c1e1900 */
[----:B------:R-:W5:Y:S04]  /*0540*/  LDG.E R19, desc[UR4][R2.64+0x18] ;  /* 0x0000180402137981 */ /* 0x000f68000c1e1900 */
[----:B------:R-:W5:Y:S01]  /*0550*/  LDG.E R21, desc[UR4][R2.64+0x1c] ;  /* 0x00001c0402157981 */ /* 0x000f62000c1e1900 */
[----:B------:R-:W-:Y:S01]  /*0560*/  IADD3 R8, PT, PT, R8, 0x8, RZ ;  /* 0x0000000808087810 */ /* 0x000fe20007ffe0ff */
[----:B--2---:R-:W-:-:S04]  /*0570*/  FADD R5, R6, R5 ;  /* 0x0000000506057221 */ /* 0x004fc80000000000 */
[----:B---3--:R-:W-:-:S04]  /*0580*/  FADD R4, R5, R4 ;  /* 0x0000000405047221 */ /* 0x008fc80000000000 */
[----:B----4-:R-:W-:-:S04]  /*0590*/  FADD R4, R4, R11 ;  /* 0x0000000b04047221 */ /* 0x010fc80000000000 */
[----:B-----5:R-:W-:-:S04]  /*05a0*/  FADD R4, R4, R13 ;  /* 0x0000000d04047221 */ /* 0x020fc80000000000 */
[----:B------:R-:W-:-:S04]  /*05b0*/  FADD R4, R4, R15 ;  /* 0x0000000f04047221 */ /* 0x000fc80000000000 */
[----:B------:R-:W-:-:S04]  /*05c0*/  FADD R4, R4, R17 ;  /* 0x0000001104047221 */ /* 0x000fc80000000000 */
[----:B------:R-:W-:-:S04]  /*05d0*/  FADD R4, R4, R19 ;  /* 0x0000001304047221 */ /* 0x000fc80000000000 */
[----:B------:R-:W-:-:S07]  /*05e0*/  FADD R6, R4, R21 ;  /* 0x0000001504067221 */ /* 0x000fce0000000000 */
.L_x_6:
[----:B------:R-:W-:Y:S05]  /*05f0*/  BSYNC.RECONVERGENT B1 ;  /* 0x0000000000017941 */ /* 0x000fea0003800200 */
.L_x_5:
        /* <DEDUP_REMOVED lines=12> */
[----:B------:R-:W5:Y:S01]  /*06c0*/  LDG.E R13, desc[UR4][R2.64+0xc] ;  /* 0x00000c04020d7981 */ /* 0x000f62000c1e1900 */
[----:B------:R-:W-:Y:S01]  /*06d0*/  IADD3 R8, PT, PT, R8, 0x4, RZ ;  /* 0x0000000408087810 */ /* 0x000fe20007ffe0ff */
[----:B--2---:R-:W-:-:S04]  /*06e0*/  FADD R5, R6, R5 ;  /* 0x0000000506057221 */ /* 0x004fc80000000000 */
[----:B---3--:R-:W-:-:S04]  /*06f0*/  FADD R4, R5, R4 ;  /* 0x0000000405047221 */ /* 0x008fc80000000000 */
[----:B----4-:R-:W-:-:S04]  /*0700*/  FADD R4, R4, R11 ;  /* 0x0000000b04047221 */ /* 0x010fc80000000000 */
[----:B-----5:R-:W-:-:S07]  /*0710*/  FADD R6, R4, R13 ;  /* 0x0000000d04067221 */ /* 0x020fce0000000000 */
.L_x_8:
[----:B------:R-:W-:Y:S05]  /*0720*/  BSYNC.RECONVERGENT B1 ;  /* 0x0000000000017941 */ /* 0x000fea0003800200 */
.L_x_7:
[----:B------:R-:W-:Y:S05]  /*0730*/  @!P1 BRA `(.L_x_1) ;  /* 0x0000000000289947 */ /* 0x000fea0003800000 */
[----:B------:R-:W0:Y:S01]  /*0740*/  LDC.64 R4, c[0x0][0x380] ;  /* 0x0000e000ff047b82 */ /* 0x000e220000000a00 */
[----:B------:R-:W-:Y:S02]  /*0750*/  IADD3 R7, PT, PT, R7, R8, RZ ;  /* 0x0000000807077210 */ /* 0x000fe40007ffe0ff */
[----:B------:R-:W-:-:S07]  /*0760*/  IADD3 R9, PT, PT, -R9, RZ, RZ ;  /* 0x000000ff09097210 */ /* 0x000fce0007ffe1ff */
.L_x_9:
[----:B0-----:R-:W-:-:S06]  /*0770*/  IMAD.WIDE R2, R7, 0x4, R4 ;  /* 0x0000000407027825 */ /* 0x001fcc00078e0204 */
[----:B------:R-:W2:Y:S01]  /*0780*/  LDG.E R3, desc[UR4][R2.64] ;  /* 0x0000000402037981 */ /* 0x000ea2000c1e1900 */
[----:B------:R-:W-:Y:S02]  /*0790*/  IADD3 R9, PT, PT, R9, 0x1, RZ ;  /* 0x0000000109097810 */ /* 0x000fe40007ffe0ff */
[----:B------:R-:W-:Y:S02]  /*07a0*/  IADD3 R7, PT, PT, R7, 0x1, RZ ;  /* 0x0000000107077810 */ /* 0x000fe40007ffe0ff */
[----:B------:R-:W-:Y:S01]  /*07b0*/  ISETP.NE.AND P0, PT, R9, RZ, PT ;  /* 0x000000ff0900720c */ /* 0x000fe20003f05270 */
[----:B--2---:R-:W-:-:S12]  /*07c0*/  FADD R6, R3, R6 ;  /* 0x0000000603067221 */ /* 0x004fd80000000000 */
[----:B------:R-:W-:Y:S05]  /*07d0*/  @P0 BRA `(.L_x_9) ;  /* 0xfffffffc00e40947 */ /* 0x000fea000383ffff */
.L_x_1:
[----:B------:R-:W-:Y:S05]  /*07e0*/  BSYNC.RECONVERGENT B0 ;  /* 0x0000000000007941 */ /* 0x000fea0003800200 */
.L_x_0:
[----:B------:R-:W0:Y:S02]  /*07f0*/  LDC.64 R2, c[0x0][0x390] ;  /* 0x0000e400ff027b82 */ /* 0x000e240000000a00 */
[----:B0-----:R-:W-:-:S05]  /*0800*/  IMAD.WIDE R2, R0, 0x4, R2 ;  /* 0x0000000400027825 */ /* 0x001fca00078e0202 */
[----:B------:R-:W-:Y:S01]  /*0810*/  STG.E desc[UR4][R2.64], R6 ;  /* 0x0000000602007986 */ /* 0x000fe2000c101904 */
[----:B------:R-:W-:Y:S05]  /*0820*/  EXIT ;  /* 0x000000000000794d */ /* 0x000fea0003800000 */
.L_x_10:
[----:B------:R-:W-:-:S00]  /*0830*/  BRA `(.L_x_10) ;  /* 0xfffffffc00fc7947 */ /* 0x000fc0000383ffff */
[----:B------:R-:W-:-:S00]  /*0840*/  NOP ;  /* 0x0000000000007918 */ /* 0x000fc00000000000 */
        /* <DEDUP_REMOVED lines=11> */
.L_x_22:


//--------------------- .text._Z14kernel_no_condPKfPKiPfi --------------------------
	.section	.text._Z14kernel_no_condPKfPKiPfi,"ax",@progbits
	.align	128
        .global         _Z14kernel_no_condPKfPKiPfi
        .type           _Z14kernel_no_condPKfPKiPfi,@function
        .size           _Z14kernel_no_condPKfPKiPfi,(.L_x_23 - _Z14kernel_no_condPKfPKiPfi)
        .other          _Z14kernel_no_condPKfPKiPfi,@"STO_CUDA_ENTRY STV_DEFAULT"
_Z14kernel_no_condPKfPKiPfi:
.text._Z14kernel_no_condPKfPKiPfi:
        /* <DEDUP_REMOVED lines=31> */
.L_x_15:
        /* <DEDUP_REMOVED lines=37> */
.L_x_14:
[----:B------:R-:W-:Y:S05]  /*0440*/  BSYNC.RECONVERGENT B1 ;  /* 0x0000000000017941 */ /* 0x000fea0003800200 */
.L_x_13:
        /* <DEDUP_REMOVED lines=26> */
.L_x_17:
[----:B------:R-:W-:Y:S05]  /*05f0*/  BSYNC.RECONVERGENT B1 ;  /* 0x0000000000017941 */ /* 0x000fea0003800200 */
.L_x_16:
        /* <DEDUP_REMOVED lines=18> */
.L_x_19:
[----:B------:R-:W-:Y:S05]  /*0720*/  BSYNC.RECONVERGENT B1 ;  /* 0x0000000000017941 */ /* 0x000fea0003800200 */
.L_x_18:
[----:B------:R-:W-:Y:S05]  /*0730*/  @!P1 BRA `(.L_x_12) ;  /* 0x0000000000289947 */ /* 0x000fea0003800000 */
[----:B------:R-:W0:Y:S01]  /*0740*/  LDC.64 R4, c[0x0][0x380] ;  /* 0x0000e000ff047b82 */ /* 0x000e220000000a00 */
[----:B------:R-:W-:Y:S02]  /*0750*/  IADD3 R7, PT, PT, R7, R8, RZ ;  /* 0x0000000807077210 */ /* 0x000fe40007ffe0ff */
[----:B------:R-:W-:-:S07]  /*0760*/  IADD3 R9, PT, PT, -R9, RZ, RZ ;  /* 0x000000ff09097210 */ /* 0x000fce0007ffe1ff */
.L_x_20:
[----:B0-----:R-:W-:-:S06]  /*0770*/  IMAD.WIDE R2, R7, 0x4, R4 ;  /* 0x0000000407027825 */ /* 0x001fcc00078e0204 */
[----:B------:R-:W2:Y:S01]  /*0780*/  LDG.E R3, desc[UR4][R2.64] ;  /* 0x0000000402037981 */ /* 0x000ea2000c1e1900 */
[----:B------:R-:W-:Y:S02]  /*0790*/  IADD3 R9, PT, PT, R9, 0x1, RZ ;  /* 0x0000000109097810 */ /* 0x000fe40007ffe0ff */
[----:B------:R-:W-:Y:S02]  /*07a0*/  IADD3 R7, PT, PT, R7, 0x1, RZ ;  /* 0x0000000107077810 */ /* 0x000fe40007ffe0ff */
[----:B------:R-:W-:Y:S01]  /*07b0*/  ISETP.NE.AND P0, PT, R9, RZ, PT ;  /* 0x000000ff0900720c */ /* 0x000fe20003f05270 */
[----:B--2---:R-:W-:-:S12]  /*07c0*/  FADD R6, R3, R6 ;  /* 0x0000000603067221 */ /* 0x004fd80000000000 */
[----:B------:R-:W-:Y:S05]  /*07d0*/  @P0 BRA `(.L_x_20) ;  /* 0xfffffffc00e40947 */ /* 0x000fea000383ffff */
.L_x_12:
[----:B------:R-:W-:Y:S05]  /*07e0*/  BSYNC.RECONVERGENT B0 ;  /* 0x0000000000007941 */ /* 0x000fea0003800200 */
.L_x_11:
[----:B------:R-:W0:Y:S02]  /*07f0*/  LDC.64 R2, c[0x0][0x390] ;  /* 0x0000e400ff027b82 */ /* 0x000e240000000a00 */
[----:B0-----:R-:W-:-:S05]  /*0800*/  IMAD.WIDE R2, R0, 0x4, R2 ;  /* 0x0000000400027825 */ /* 0x001fca00078e0202 */
[----:B------:R-:W-:Y:S01]  /*0810*/  STG.E desc[UR4][R2.64], R6 ;  /* 0x0000000602007986 */ /* 0x000fe2000c101904 */
[----:B------:R-:W-:Y:S05]  /*0820*/  EXIT ;  /* 0x000000000000794d */ /* 0x000fea0003800000 */
.L_x_21:
        /* <DEDUP_REMOVED lines=13> */
.L_x_23:


//--------------------- .nv.shared.reserved.0     --------------------------
	.section	.nv.shared.reserved.0,"aw",@nobits
	.weak		__nv_reservedSMEM_offset_0_alias
	.size		__nv_reservedSMEM_offset_0_alias, 0, 64
	.other		__nv_reservedSMEM_offset_0_alias,@"STO_CUDA_RESERVED_SHARED STV_DEFAULT"
__nv_reservedSMEM_offset_0_alias:
	.zero		0
	.zero		64


//--------------------- .nv.constant0._Z11kernel_condPKfPKiPfi --------------------------
	.section	.nv.constant0._Z11kernel_condPKfPKiPfi,"a",@progbits
	.sectionflags	@""
	.align	4
.nv.constant0._Z11kernel_condPKfPKiPfi:
	.zero		924


//--------------------- .nv.constant0._Z14kernel_no_condPKfPKiPfi --------------------------
	.section	.nv.constant0._Z14kernel_no_condPKfPKiPfi,"a",@progbits
	.sectionflags	@""
	.align	4
.nv.constant0._Z14kernel_no_condPKfPKiPfi:
	.zero		924


//--------------------- SYMBOLS --------------------------

	.type		.nv.reservedSmem.offset0,@object
	.size		.nv.reservedSmem.offset0,0x4
